//
// Generated by NVIDIA NVVM Compiler
//
// Compiler Build ID: CL-36424714
// Cuda compilation tools, release 13.0, V13.0.88
// Based on NVVM 20.0.0
//

.version 9.0
.target sm_100
.address_size 64

	// .globl	_Z13device_globalPji

.visible .entry _Z13device_globalPji(
	.param .u64 .ptr .align 1 _Z13device_globalPji_param_0,
	.param .u32 _Z13device_globalPji_param_1
)
{
	.reg .b32 	%r<11>;
	.reg .b64 	%rd<7>;

	ld.param.u64 	%rd1, [_Z13device_globalPji_param_0];
	ld.param.u32 	%r1, [_Z13device_globalPji_param_1];
	cvta.to.global.u64 	%rd2, %rd1;
	mov.u32 	%r2, %ctaid.x;
	mov.u32 	%r3, %ntid.x;
	mov.u32 	%r4, %tid.x;
	mad.lo.s32 	%r5, %r2, %r3, %r4;
	shr.u32 	%r6, %r1, 31;
	add.s32 	%r7, %r1, %r6;
	shr.s32 	%r8, %r7, 1;
	rem.s32 	%r9, %r5, %r8;
	mul.wide.s32 	%rd3, %r5, 4;
	add.s64 	%rd4, %rd2, %rd3;
	st.global.u32 	[%rd4], %r9;
	bar.sync 	0;
	ld.global.u32 	%r10, [%rd4];
	mul.wide.s32 	%rd5, %r10, 4;
	add.s64 	%rd6, %rd2, %rd5;
	st.global.u32 	[%rd6], %r5;
	ret;

}


// ===== COMPILED SASS (sm_100) =====

	.target	sm_100

	.elftype	@"ET_EXEC"


//--------------------- .note.nv.tkinfo           --------------------------
	.section	.note.nv.tkinfo,"",@"SHT_NOTE"
	.sectionflags	@"SHF_NOTE_NV_TKINFO"
	.tkinfo
        /*0018*/ 	.word	0x00000002
        /*0030*/ 	.string	""
        /*0030*/ 	.string	"ptxas"
        /*0030*/ 	.string	"Cuda compilation tools, release 13.0, V13.0.88"
        /*0030*/ 	.string	"Build cuda_13.0.r13.0/compiler.36424714_0"
        /*0030*/ 	.string	"-arch sm_100 -m 64 "



//--------------------- .note.nv.cuinfo           --------------------------
	.section	.note.nv.cuinfo,"",@"SHT_NOTE"
	.sectionflags	@"SHF_NOTE_NV_CUINFO"
        /*0018*/ 	.short	0x0002
        /*001a*/ 	.short	0x0064
        /*001c*/ 	.short	0x0082
	.zero		2


//--------------------- .nv.info                  --------------------------
	.section	.nv.info,"",@"SHT_CUDA_INFO"
	.align	4


	//----- nvinfo : EIATTR_REGCOUNT
	.align		4
        /*0000*/ 	.byte	0x04, 0x2f
        /*0002*/ 	.short	(.L_1 - .L_0)
	.align		4
.L_0:
        /*0004*/ 	.word	index@(_Z13device_globalPji)
        /*0008*/ 	.word	0x0000000e


	//----- nvinfo : EIATTR_FRAME_SIZE
	.align		4
.L_1:
        /*000c*/ 	.byte	0x04, 0x11
        /*000e*/ 	.short	(.L_3 - .L_2)
	.align		4
.L_2:
        /*0010*/ 	.word	index@(_Z13device_globalPji)
        /*0014*/ 	.word	0x00000000


	//----- nvinfo : EIATTR_MIN_STACK_SIZE
	.align		4
.L_3:
        /*0018*/ 	.byte	0x04, 0x12
        /*001a*/ 	.short	(.L_5 - .L_4)
	.align		4
.L_4:
        /*001c*/ 	.word	index@(_Z13device_globalPji)
        /*0020*/ 	.word	0x00000000
.L_5:


//--------------------- .nv.compat                --------------------------
	.section	.nv.compat,"",@"SHT_CUDA_COMPAT_INFO"
	.align	4
        /*0000*/ 	.byte	0x02, 0x09, 0x00, 0x00, 0x02, 0x02, 0x01, 0x00, 0x02, 0x05, 0x05, 0x00, 0x03, 0x07, 0x01, 0x01
        /*0010*/ 	.byte	0x02, 0x03, 0x00, 0x00, 0x02, 0x06, 0x01, 0x00, 0x04, 0x0b, 0x08, 0x00, 0x09, 0x00, 0x00, 0x00
        /*0020*/ 	.byte	0x00, 0x00, 0x00, 0x00


//--------------------- .nv.info._Z13device_globalPji --------------------------
	.section	.nv.info._Z13device_globalPji,"",@"SHT_CUDA_INFO"
	.sectionflags	@""
	.align	4


	//----- nvinfo : EIATTR_CUDA_API_VERSION
	.align		4
        /*0000*/ 	.byte	0x04, 0x37
        /*0002*/ 	.short	(.L_7 - .L_6)
.L_6:
        /*0004*/ 	.word	0x00000082


	//----- nvinfo : EIATTR_KPARAM_INFO
	.align		4
.L_7:
        /*0008*/ 	.byte	0x04, 0x17
        /*000a*/ 	.short	(.L_9 - .L_8)
.L_8:
        /*000c*/ 	.word	0x00000000
        /*0010*/ 	.short	0x0001
        /*0012*/ 	.short	0x0008
        /*0014*/ 	.byte	0x00, 0xf0, 0x11, 0x00


	//----- nvinfo : EIATTR_KPARAM_INFO
	.align		4
.L_9:
        /*0018*/ 	.byte	0x04, 0x17
        /*001a*/ 	.short	(.L_11 - .L_10)
.L_10:
        /*001c*/ 	.word	0x00000000
        /*0020*/ 	.short	0x0000
        /*0022*/ 	.short	0x0000
        /*0024*/ 	.byte	0x00, 0xf5, 0x21, 0x00


	//----- nvinfo : EIATTR_SPARSE_MMA_MASK
	.align		4
.L_11:
        /*0028*/ 	.byte	0x03, 0x50
        /*002a*/ 	.short	0x0000


	//----- nvinfo : EIATTR_MAXREG_COUNT
	.align		4
        /*002c*/ 	.byte	0x03, 0x1b
        /*002e*/ 	.short	0x00ff


	//----- nvinfo : EIATTR_NUM_BARRIERS
	.align		4
        /*0030*/ 	.byte	0x02, 0x4c
        /*0032*/ 	.byte	0x01
	.zero		1


	//----- nvinfo : EIATTR_MERCURY_ISA_VERSION
	.align		4
        /*0034*/ 	.byte	0x03, 0x5f
        /*0036*/ 	.short	0x0101


	//----- nvinfo : EIATTR_VRC_CTA_INIT_COUNT
	.align		4
        /*0038*/ 	.byte	0x02, 0x4a
	.zero		1
	.zero		1


	//----- nvinfo : EIATTR_EXIT_INSTR_OFFSETS
	.align		4
        /*003c*/ 	.byte	0x04, 0x1c
        /*003e*/ 	.short	(.L_13 - .L_12)


	//   ....[0]....
.L_12:
        /*0040*/ 	.word	0x00000270


	//----- nvinfo : EIATTR_CBANK_PARAM_SIZE
	.align		4
.L_13:
        /*0044*/ 	.byte	0x03, 0x19
        /*0046*/ 	.short	0x000c


	//----- nvinfo : EIATTR_PARAM_CBANK
	.align		4
        /*0048*/ 	.byte	0x04, 0x0a
        /*004a*/ 	.short	(.L_15 - .L_14)
	.align		4
.L_14:
        /*004c*/ 	.word	index@(.nv.constant0._Z13device_globalPji)
        /*0050*/ 	.short	0x0380
        /*0052*/ 	.short	0x000c


	//----- nvinfo : EIATTR_SW_WAR
	.align		4
.L_15:
        /*0054*/ 	.byte	0x04, 0x36
        /*0056*/ 	.short	(.L_17 - .L_16)
.L_16:
        /*0058*/ 	.word	0x00000008
.L_17:


//--------------------- .nv.callgraph             --------------------------
	.section	.nv.callgraph,"",@"SHT_CUDA_CALLGRAPH"
	.align	4
	.sectionentsize	8
	.align		4
        /*0000*/ 	.word	0x00000000
	.align		4
        /*0004*/ 	.word	0xffffffff
	.align		4
        /*0008*/ 	.word	0x00000000
	.align		4
        /*000c*/ 	.word	0xfffffffe
	.align		4
        /*0010*/ 	.word	0x00000000
	.align		4
        /*0014*/ 	.word	0xfffffffd
	.align		4
        /*0018*/ 	.word	0x00000000
	.align		4
        /*001c*/ 	.word	0xfffffffc


//--------------------- .text._Z13device_globalPji --------------------------
	.section	.text._Z13device_globalPji,"ax",@progbits
	.align	128
        .global         _Z13device_globalPji
        .type           _Z13device_globalPji,@function
        .size           _Z13device_globalPji,(.L_x_1 - _Z13device_globalPji)
        .other          _Z13device_globalPji,@"STO_CUDA_ENTRY STV_DEFAULT"
_Z13device_globalPji:
.text._Z13device_globalPji:
[----:B------:R-:W-:Y:S08]  /*0000*/  LDC R1, c[0x0][0x37c] ;  /* 0x0000df00ff017b82 */ /* 0x000ff00000000800 */
[----:B------:R-:W0:Y:S01]  /*0010*/  LDC R0, c[0x0][0x388] ;  /* 0x0000e200ff007b82 */ /* 0x000e220000000800 */
[----:B------:R-:W1:Y:S07]  /*0020*/  S2R R6, SR_TID.X ;  /* 0x0000000000067919 */ /* 0x000e6e0000002100 */
[----:B------:R-:W1:Y:S08]  /*0030*/  S2UR UR4, SR_CTAID.X ;  /* 0x00000000000479c3 */ /* 0x000e700000002500 */
[----:B------:R-:W1:Y:S01]  /*0040*/  LDC R7, c[0x0][0x360] ;  /* 0x0000d800ff077b82 */ /* 0x000e620000000800 */
[----:B0-----:R-:W-:-:S04]  /*0050*/  LEA.HI R0, R0, R0, RZ, 0x1 ;  /* 0x0000000000007211 */ /* 0x001fc800078f08ff */
[----:B------:R-:W-:-:S04]  /*0060*/  SHF.R.S32.HI R0, RZ, 0x1, R0 ;  /* 0x00000001ff007819 */ /* 0x000fc80000011400 */
[----:B------:R-:W-:-:S04]  /*0070*/  IABS R8, R0 ;  /* 0x0000000000087213 */ /* 0x000fc80000000000 */
[----:B------:R-:W0:Y:S01]  /*0080*/  I2F.RP R4, R8 ;  /* 0x0000000800047306 */ /* 0x000e220000209400 */
[----:B-1----:R-:W-:Y:S01]  /*0090*/  IMAD R7, R7, UR4, R6 ;  /* 0x0000000407077c24 */ /* 0x002fe2000f8e0206 */
[----:B------:R-:W-:Y:S01]  /*00a0*/  IABS R6, R0 ;  /* 0x0000000000067213 */ /* 0x000fe20000000000 */
[----:B------:R-:W1:Y:S03]  /*00b0*/  LDCU.64 UR4, c[0x0][0x358] ;  /* 0x00006b00ff0477ac */ /* 0x000e660008000a00 */
[----:B------:R-:W-:Y:S02]  /*00c0*/  ISETP.GE.AND P2, PT, R7, RZ, PT ;  /* 0x000000ff0700720c */ /* 0x000fe40003f46270 */
[----:B0-----:R-:W0:Y:S02]  /*00d0*/  MUFU.RCP R4, R4 ;  /* 0x0000000400047308 */ /* 0x001e240000001000 */
[----:B0-----:R-:W-:Y:S01]  /*00e0*/  VIADD R2, R4, 0xffffffe ;  /* 0x0ffffffe04027836 */ /* 0x001fe20000000000 */
[----:B------:R-:W-:-:S05]  /*00f0*/  IABS R4, R7 ;  /* 0x0000000700047213 */ /* 0x000fca0000000000 */
[----:B------:R0:W2:Y:S02]  /*0100*/  F2I.FTZ.U32.TRUNC.NTZ R3, R2 ;  /* 0x0000000200037305 */ /* 0x0000a4000021f000 */
[----:B0-----:R-:W-:Y:S02]  /*0110*/  HFMA2 R2, -RZ, RZ, 0, 0 ;  /* 0x00000000ff027431 */ /* 0x001fe400000001ff */
[----:B--2---:R-:W-:-:S04]  /*0120*/  IMAD.MOV R5, RZ, RZ, -R3 ;  /* 0x000000ffff057224 */ /* 0x004fc800078e0a03 */
[----:B------:R-:W-:-:S04]  /*0130*/  IMAD R5, R5, R8, RZ ;  /* 0x0000000805057224 */ /* 0x000fc800078e02ff */
[----:B------:R-:W-:-:S04]  /*0140*/  IMAD.HI.U32 R3, R3, R5, R2 ;  /* 0x0000000503037227 */ /* 0x000fc800078e0002 */
[----:B------:R-:W-:Y:S02]  /*0150*/  IMAD.MOV R2, RZ, RZ, -R6 ;  /* 0x000000ffff027224 */ /* 0x000fe400078e0a06 */
[----:B------:R-:W-:-:S04]  /*0160*/  IMAD.HI.U32 R3, R3, R4, RZ ;  /* 0x0000000403037227 */ /* 0x000fc800078e00ff */
[----:B------:R-:W-:Y:S02]  /*0170*/  IMAD R3, R3, R2, R4 ;  /* 0x0000000203037224 */ /* 0x000fe400078e0204 */
[----:B------:R-:W0:Y:S03]  /*0180*/  LDC.64 R4, c[0x0][0x380] ;  /* 0x0000e000ff047b82 */ /* 0x000e260000000a00 */
[----:B------:R-:W-:-:S13]  /*0190*/  ISETP.GT.U32.AND P0, PT, R8, R3, PT ;  /* 0x000000030800720c */ /* 0x000fda0003f04070 */
[----:B------:R-:W-:Y:S02]  /*01a0*/  @!P0 IADD3 R3, PT, PT, R3, -R8, RZ ;  /* 0x8000000803038210 */ /* 0x000fe40007ffe0ff */
[----:B------:R-:W-:Y:S02]  /*01b0*/  ISETP.NE.AND P0, PT, R0, RZ, PT ;  /* 0x000000ff0000720c */ /* 0x000fe40003f05270 */
[----:B------:R-:W-:-:S13]  /*01c0*/  ISETP.GT.U32.AND P1, PT, R8, R3, PT ;  /* 0x000000030800720c */ /* 0x000fda0003f24070 */
[----:B------:R-:W-:-:S05]  /*01d0*/  @!P1 IMAD.IADD R3, R3, 0x1, -R8 ;  /* 0x0000000103039824 */ /* 0x000fca00078e0a08 */
[----:B------:R-:W-:Y:S01]  /*01e0*/  MOV R9, R3 ;  /* 0x0000000300097202 */ /* 0x000fe20000000f00 */
[----:B0-----:R-:W-:-:S04]  /*01f0*/  IMAD.WIDE R2, R7, 0x4, R4 ;  /* 0x0000000407027825 */ /* 0x001fc800078e0204 */
[----:B------:R-:W-:Y:S01]  /*0200*/  @!P2 IMAD.MOV R9, RZ, RZ, -R9 ;  /* 0x000000ffff09a224 */ /* 0x000fe200078e0a09 */
[----:B------:R-:W-:-:S05]  /*0210*/  @!P0 LOP3.LUT R9, RZ, R0, RZ, 0x33, !PT ;  /* 0x00000000ff098212 */ /* 0x000fca00078e33ff */
[----:B-1----:R-:W-:Y:S01]  /*0220*/  STG.E desc[UR4][R2.64], R9 ;  /* 0x0000000902007986 */ /* 0x002fe2000c101904 */
[----:B------:R-:W-:Y:S06]  /*0230*/  BAR.SYNC.DEFER_BLOCKING 0x0 ;  /* 0x0000000000007b1d */ /* 0x000fec0000010000 */
[----:B------:R-:W2:Y:S02]  /*0240*/  LDG.E R11, desc[UR4][R2.64] ;  /* 0x00000004020b7981 */ /* 0x000ea4000c1e1900 */
[----:B--2---:R-:W-:-:S05]  /*0250*/  IMAD.WIDE R4, R11, 0x4, R4 ;  /* 0x000000040b047825 */ /* 0x004fca00078e0204 */
[----:B------:R-:W-:Y:S01]  /*0260*/  STG.E desc[UR4][R4.64], R7 ;  /* 0x0000000704007986 */ /* 0x000fe2000c101904 */
[----:B------:R-:W-:Y:S05]  /*0270*/  EXIT ;  /* 0x000000000000794d */ /* 0x000fea0003800000 */
.L_x_0:
[----:B------:R-:W-:-:S00]  /*0280*/  BRA `(.L_x_0) ;  /* 0xfffffffc00fc7947 */ /* 0x000fc0000383ffff */
[----:B------:R-:W-:-:S00]  /*0290*/  NOP ;  /* 0x0000000000007918 */ /* 0x000fc00000000000 */
        /* <DEDUP_REMOVED lines=14> */
.L_x_1:


//--------------------- .nv.shared.reserved.0     --------------------------
	.section	.nv.shared.reserved.0,"aw",@nobits
	.weak		__nv_reservedSMEM_offset_0_alias
	.size		__nv_reservedSMEM_offset_0_alias, 0, 64
	.other		__nv_reservedSMEM_offset_0_alias,@"STO_CUDA_RESERVED_SHARED STV_DEFAULT"
__nv_reservedSMEM_offset_0_alias:
	.zero		0
	.zero		64


//--------------------- .nv.constant0._Z13device_globalPji --------------------------
	.section	.nv.constant0._Z13device_globalPji,"a",@progbits
	.sectionflags	@""
	.align	4
.nv.constant0._Z13device_globalPji:
	.zero		908


//--------------------- SYMBOLS --------------------------

	.type		.nv.reservedSmem.offset0,@object
	.size		.nv.reservedSmem.offset0,0x4
